//
// Generated by NVIDIA NVVM Compiler
//
// Compiler Build ID: CL-36424714
// Cuda compilation tools, release 13.0, V13.0.88
// Based on NVVM 20.0.0
//

.version 9.0
.target sm_100
.address_size 64

	// .globl	_Z11int8_kernelPaS_i

.visible .entry _Z11int8_kernelPaS_i(
	.param .u64 .ptr .align 1 _Z11int8_kernelPaS_i_param_0,
	.param .u64 .ptr .align 1 _Z11int8_kernelPaS_i_param_1,
	.param .u32 _Z11int8_kernelPaS_i_param_2
)
{
	.reg .pred 	%p<2>;
	.reg .b16 	%rs<4>;
	.reg .b32 	%r<6>;
	.reg .b64 	%rd<8>;

	ld.param.u64 	%rd1, [_Z11int8_kernelPaS_i_param_0];
	ld.param.u64 	%rd2, [_Z11int8_kernelPaS_i_param_1];
	ld.param.u32 	%r2, [_Z11int8_kernelPaS_i_param_2];
	mov.u32 	%r3, %ctaid.x;
	mov.u32 	%r4, %ntid.x;
	mov.u32 	%r5, %tid.x;
	mad.lo.s32 	%r1, %r3, %r4, %r5;
	setp.ge.s32 	%p1, %r1, %r2;
	@%p1 bra 	$L__BB0_2;
	cvta.to.global.u64 	%rd3, %rd1;
	cvta.to.global.u64 	%rd4, %rd2;
	cvt.s64.s32 	%rd5, %r1;
	add.s64 	%rd6, %rd3, %rd5;
	ld.global.u8 	%rs1, [%rd6];
	shl.b16 	%rs2, %rs1, 1;
	add.s16 	%rs3, %rs2, 10;
	add.s64 	%rd7, %rd4, %rd5;
	st.global.u8 	[%rd7], %rs3;
$L__BB0_2:
	ret;

}
	// .globl	_Z11int4_kernelP4int4S0_i
.visible .entry _Z11int4_kernelP4int4S0_i(
	.param .u64 .ptr .align 1 _Z11int4_kernelP4int4S0_i_param_0,
	.param .u64 .ptr .align 1 _Z11int4_kernelP4int4S0_i_param_1,
	.param .u32 _Z11int4_kernelP4int4S0_i_param_2
)
{
	.reg .pred 	%p<2>;
	.reg .b32 	%r<14>;
	.reg .b64 	%rd<8>;

	ld.param.u64 	%rd1, [_Z11int4_kernelP4int4S0_i_param_0];
	ld.param.u64 	%rd2, [_Z11int4_kernelP4int4S0_i_param_1];
	ld.param.u32 	%r2, [_Z11int4_kernelP4int4S0_i_param_2];
	mov.u32 	%r3, %ctaid.x;
	mov.u32 	%r4, %ntid.x;
	mov.u32 	%r5, %tid.x;
	mad.lo.s32 	%r1, %r3, %r4, %r5;
	setp.ge.s32 	%p1, %r1, %r2;
	@%p1 bra 	$L__BB1_2;
	cvta.to.global.u64 	%rd3, %rd1;
	cvta.to.global.u64 	%rd4, %rd2;
	mul.wide.s32 	%rd5, %r1, 16;
	add.s64 	%rd6, %rd3, %rd5;
	ld.global.v4.u32 	{%r6, %r7, %r8, %r9}, [%rd6];
	add.s32 	%r10, %r6, 100;
	add.s64 	%rd7, %rd4, %rd5;
	add.s32 	%r11, %r7, 200;
	add.s32 	%r12, %r8, 300;
	add.s32 	%r13, %r9, 400;
	st.global.v4.u32 	[%rd7], {%r10, %r11, %r12, %r13};
$L__BB1_2:
	ret;

}


// ===== COMPILED SASS (sm_100) =====

	.target	sm_100

	.elftype	@"ET_EXEC"


//--------------------- .note.nv.tkinfo           --------------------------
	.section	.note.nv.tkinfo,"",@"SHT_NOTE"
	.sectionflags	@"SHF_NOTE_NV_TKINFO"
	.tkinfo
        /*0018*/ 	.word	0x00000002
        /*0030*/ 	.string	""
        /*0030*/ 	.string	"ptxas"
        /*0030*/ 	.string	"Cuda compilation tools, release 13.0, V13.0.88"
        /*0030*/ 	.string	"Build cuda_13.0.r13.0/compiler.36424714_0"
        /*0030*/ 	.string	"-arch sm_100 -m 64 "



//--------------------- .note.nv.cuinfo           --------------------------
	.section	.note.nv.cuinfo,"",@"SHT_NOTE"
	.sectionflags	@"SHF_NOTE_NV_CUINFO"
        /*0018*/ 	.short	0x0002
        /*001a*/ 	.short	0x0064
        /*001c*/ 	.short	0x0082
	.zero		2


//--------------------- .nv.info                  --------------------------
	.section	.nv.info,"",@"SHT_CUDA_INFO"
	.align	4


	//----- nvinfo : EIATTR_REGCOUNT
	.align		4
        /*0000*/ 	.byte	0x04, 0x2f
        /*0002*/ 	.short	(.L_1 - .L_0)
	.align		4
.L_0:
        /*0004*/ 	.word	index@(_Z11int8_kernelPaS_i)
        /*0008*/ 	.word	0x0000000a


	//----- nvinfo : EIATTR_FRAME_SIZE
	.align		4
.L_1:
        /*000c*/ 	.byte	0x04, 0x11
        /*000e*/ 	.short	(.L_3 - .L_2)
	.align		4
.L_2:
        /*0010*/ 	.word	index@(_Z11int8_kernelPaS_i)
        /*0014*/ 	.word	0x00000000


	//----- nvinfo : EIATTR_REGCOUNT
	.align		4
.L_3:
        /*0018*/ 	.byte	0x04, 0x2f
        /*001a*/ 	.short	(.L_5 - .L_4)
	.align		4
.L_4:
        /*001c*/ 	.word	index@(_Z11int4_kernelP4int4S0_i)
        /*0020*/ 	.word	0x0000000e


	//----- nvinfo : EIATTR_FRAME_SIZE
	.align		4
.L_5:
        /*0024*/ 	.byte	0x04, 0x11
        /*0026*/ 	.short	(.L_7 - .L_6)
	.align		4
.L_6:
        /*0028*/ 	.word	index@(_Z11int4_kernelP4int4S0_i)
        /*002c*/ 	.word	0x00000000


	//----- nvinfo : EIATTR_MIN_STACK_SIZE
	.align		4
.L_7:
        /*0030*/ 	.byte	0x04, 0x12
        /*0032*/ 	.short	(.L_9 - .L_8)
	.align		4
.L_8:
        /*0034*/ 	.word	index@(_Z11int4_kernelP4int4S0_i)
        /*0038*/ 	.word	0x00000000


	//----- nvinfo : EIATTR_MIN_STACK_SIZE
	.align		4
.L_9:
        /*003c*/ 	.byte	0x04, 0x12
        /*003e*/ 	.short	(.L_11 - .L_10)
	.align		4
.L_10:
        /*0040*/ 	.word	index@(_Z11int8_kernelPaS_i)
        /*0044*/ 	.word	0x00000000
.L_11:


//--------------------- .nv.compat                --------------------------
	.section	.nv.compat,"",@"SHT_CUDA_COMPAT_INFO"
	.align	4
        /*0000*/ 	.byte	0x02, 0x09, 0x00, 0x00, 0x02, 0x02, 0x01, 0x00, 0x02, 0x05, 0x05, 0x00, 0x03, 0x07, 0x01, 0x01
        /*0010*/ 	.byte	0x02, 0x03, 0x00, 0x00, 0x02, 0x06, 0x01, 0x00, 0x04, 0x0b, 0x08, 0x00, 0x09, 0x00, 0x00, 0x00
        /*0020*/ 	.byte	0x00, 0x00, 0x00, 0x00


//--------------------- .nv.info._Z11int4_kernelP4int4S0_i --------------------------
	.section	.nv.info._Z11int4_kernelP4int4S0_i,"",@"SHT_CUDA_INFO"
	.sectionflags	@""
	.align	4


	//----- nvinfo : EIATTR_CUDA_API_VERSION
	.align		4
        /*0000*/ 	.byte	0x04, 0x37
        /*0002*/ 	.short	(.L_13 - .L_12)
.L_12:
        /*0004*/ 	.word	0x00000082


	//----- nvinfo : EIATTR_KPARAM_INFO
	.align		4
.L_13:
        /*0008*/ 	.byte	0x04, 0x17
        /*000a*/ 	.short	(.L_15 - .L_14)
.L_14:
        /*000c*/ 	.word	0x00000000
        /*0010*/ 	.short	0x0002
        /*0012*/ 	.short	0x0010
        /*0014*/ 	.byte	0x00, 0xf0, 0x11, 0x00


	//----- nvinfo : EIATTR_KPARAM_INFO
	.align		4
.L_15:
        /*0018*/ 	.byte	0x04, 0x17
        /*001a*/ 	.short	(.L_17 - .L_16)
.L_16:
        /*001c*/ 	.word	0x00000000
        /*0020*/ 	.short	0x0001
        /*0022*/ 	.short	0x0008
        /*0024*/ 	.byte	0x00, 0xf5, 0x21, 0x00


	//----- nvinfo : EIATTR_KPARAM_INFO
	.align		4
.L_17:
        /*0028*/ 	.byte	0x04, 0x17
        /*002a*/ 	.short	(.L_19 - .L_18)
.L_18:
        /*002c*/ 	.word	0x00000000
        /*0030*/ 	.short	0x0000
        /*0032*/ 	.short	0x0000
        /*0034*/ 	.byte	0x00, 0xf5, 0x21, 0x00


	//----- nvinfo : EIATTR_SPARSE_MMA_MASK
	.align		4
.L_19:
        /*0038*/ 	.byte	0x03, 0x50
        /*003a*/ 	.short	0x0000


	//----- nvinfo : EIATTR_MAXREG_COUNT
	.align		4
        /*003c*/ 	.byte	0x03, 0x1b
        /*003e*/ 	.short	0x00ff


	//----- nvinfo : EIATTR_MERCURY_ISA_VERSION
	.align		4
        /*0040*/ 	.byte	0x03, 0x5f
        /*0042*/ 	.short	0x0101


	//----- nvinfo : EIATTR_VRC_CTA_INIT_COUNT
	.align		4
        /*0044*/ 	.byte	0x02, 0x4a
	.zero		1
	.zero		1


	//----- nvinfo : EIATTR_EXIT_INSTR_OFFSETS
	.align		4
        /*0048*/ 	.byte	0x04, 0x1c
        /*004a*/ 	.short	(.L_21 - .L_20)


	//   ....[0]....
.L_20:
        /*004c*/ 	.word	0x00000070


	//   ....[1]....
        /*0050*/ 	.word	0x00000130


	//----- nvinfo : EIATTR_CBANK_PARAM_SIZE
	.align		4
.L_21:
        /*0054*/ 	.byte	0x03, 0x19
        /*0056*/ 	.short	0x0014


	//----- nvinfo : EIATTR_PARAM_CBANK
	.align		4
        /*0058*/ 	.byte	0x04, 0x0a
        /*005a*/ 	.short	(.L_23 - .L_22)
	.align		4
.L_22:
        /*005c*/ 	.word	index@(.nv.constant0._Z11int4_kernelP4int4S0_i)
        /*0060*/ 	.short	0x0380
        /*0062*/ 	.short	0x0014


	//----- nvinfo : EIATTR_SW_WAR
	.align		4
.L_23:
        /*0064*/ 	.byte	0x04, 0x36
        /*0066*/ 	.short	(.L_25 - .L_24)
.L_24:
        /*0068*/ 	.word	0x00000008
.L_25:


//--------------------- .nv.info._Z11int8_kernelPaS_i --------------------------
	.section	.nv.info._Z11int8_kernelPaS_i,"",@"SHT_CUDA_INFO"
	.sectionflags	@""
	.align	4


	//----- nvinfo : EIATTR_CUDA_API_VERSION
	.align		4
        /*0000*/ 	.byte	0x04, 0x37
        /*0002*/ 	.short	(.L_27 - .L_26)
.L_26:
        /*0004*/ 	.word	0x00000082


	//----- nvinfo : EIATTR_KPARAM_INFO
	.align		4
.L_27:
        /*0008*/ 	.byte	0x04, 0x17
        /*000a*/ 	.short	(.L_29 - .L_28)
.L_28:
        /*000c*/ 	.word	0x00000000
        /*0010*/ 	.short	0x0002
        /*0012*/ 	.short	0x0010
        /*0014*/ 	.byte	0x00, 0xf0, 0x11, 0x00


	//----- nvinfo : EIATTR_KPARAM_INFO
	.align		4
.L_29:
        /*0018*/ 	.byte	0x04, 0x17
        /*001a*/ 	.short	(.L_31 - .L_30)
.L_30:
        /*001c*/ 	.word	0x00000000
        /*0020*/ 	.short	0x0001
        /*0022*/ 	.short	0x0008
        /*0024*/ 	.byte	0x00, 0xf5, 0x21, 0x00


	//----- nvinfo : EIATTR_KPARAM_INFO
	.align		4
.L_31:
        /*0028*/ 	.byte	0x04, 0x17
        /*002a*/ 	.short	(.L_33 - .L_32)
.L_32:
        /*002c*/ 	.word	0x00000000
        /*0030*/ 	.short	0x0000
        /*0032*/ 	.short	0x0000
        /*0034*/ 	.byte	0x00, 0xf5, 0x21, 0x00


	//----- nvinfo : EIATTR_SPARSE_MMA_MASK
	.align		4
.L_33:
        /*0038*/ 	.byte	0x03, 0x50
        /*003a*/ 	.short	0x0000


	//----- nvinfo : EIATTR_MAXREG_COUNT
	.align		4
        /*003c*/ 	.byte	0x03, 0x1b
        /*003e*/ 	.short	0x00ff


	//----- nvinfo : EIATTR_MERCURY_ISA_VERSION
	.align		4
        /*0040*/ 	.byte	0x03, 0x5f
        /*0042*/ 	.short	0x0101


	//----- nvinfo : EIATTR_VRC_CTA_INIT_COUNT
	.align		4
        /*0044*/ 	.byte	0x02, 0x4a
	.zero		1
	.zero		1


	//----- nvinfo : EIATTR_EXIT_INSTR_OFFSETS
	.align		4
        /*0048*/ 	.byte	0x04, 0x1c
        /*004a*/ 	.short	(.L_35 - .L_34)


	//   ....[0]....
.L_34:
        /*004c*/ 	.word	0x00000070


	//   ....[1]....
        /*0050*/ 	.word	0x00000120


	//----- nvinfo : EIATTR_CBANK_PARAM_SIZE
	.align		4
.L_35:
        /*0054*/ 	.byte	0x03, 0x19
        /*0056*/ 	.short	0x0014


	//----- nvinfo : EIATTR_PARAM_CBANK
	.align		4
        /*0058*/ 	.byte	0x04, 0x0a
        /*005a*/ 	.short	(.L_37 - .L_36)
	.align		4
.L_36:
        /*005c*/ 	.word	index@(.nv.constant0._Z11int8_kernelPaS_i)
        /*0060*/ 	.short	0x0380
        /*0062*/ 	.short	0x0014


	//----- nvinfo : EIATTR_SW_WAR
	.align		4
.L_37:
        /*0064*/ 	.byte	0x04, 0x36
        /*0066*/ 	.short	(.L_39 - .L_38)
.L_38:
        /*0068*/ 	.word	0x00000008
.L_39:


//--------------------- .nv.callgraph             --------------------------
	.section	.nv.callgraph,"",@"SHT_CUDA_CALLGRAPH"
	.align	4
	.sectionentsize	8
	.align		4
        /*0000*/ 	.word	0x00000000
	.align		4
        /*0004*/ 	.word	0xffffffff
	.align		4
        /*0008*/ 	.word	0x00000000
	.align		4
        /*000c*/ 	.word	0xfffffffe
	.align		4
        /*0010*/ 	.word	0x00000000
	.align		4
        /*0014*/ 	.word	0xfffffffd
	.align		4
        /*0018*/ 	.word	0x00000000
	.align		4
        /*001c*/ 	.word	0xfffffffc


//--------------------- .text._Z11int4_kernelP4int4S0_i --------------------------
	.section	.text._Z11int4_kernelP4int4S0_i,"ax",@progbits
	.align	128
        .global         _Z11int4_kernelP4int4S0_i
        .type           _Z11int4_kernelP4int4S0_i,@function
        .size           _Z11int4_kernelP4int4S0_i,(.L_x_2 - _Z11int4_kernelP4int4S0_i)
        .other          _Z11int4_kernelP4int4S0_i,@"STO_CUDA_ENTRY STV_DEFAULT"
_Z11int4_kernelP4int4S0_i:
.text._Z11int4_kernelP4int4S0_i:
[----:B------:R-:W-:Y:S01]  /*0000*/  LDC R1, c[0x0][0x37c] ;  /* 0x0000df00ff017b82 */ /* 0x000fe20000000800 */
[----:B------:R-:W0:Y:S07]  /*0010*/  S2R R0, SR_TID.X ;  /* 0x0000000000007919 */ /* 0x000e2e0000002100 */
[----:B------:R-:W0:Y:S01]  /*0020*/  S2UR UR4, SR_CTAID.X ;  /* 0x00000000000479c3 */ /* 0x000e220000002500 */
[----:B------:R-:W1:Y:S07]  /*0030*/  LDCU UR5, c[0x0][0x390] ;  /* 0x00007200ff0577ac */ /* 0x000e6e0008000800 */
[----:B------:R-:W0:Y:S02]  /*0040*/  LDC R7, c[0x0][0x360] ;  /* 0x0000d800ff077b82 */ /* 0x000e240000000800 */
[----:B0-----:R-:W-:-:S05]  /*0050*/  IMAD R7, R7, UR4, R0 ;  /* 0x0000000407077c24 */ /* 0x001fca000f8e0200 */
[----:B-1----:R-:W-:-:S13]  /*0060*/  ISETP.GE.AND P0, PT, R7, UR5, PT ;  /* 0x0000000507007c0c */ /* 0x002fda000bf06270 */
[----:B------:R-:W-:Y:S05]  /*0070*/  @P0 EXIT ;  /* 0x000000000000094d */ /* 0x000fea0003800000 */
[----:B------:R-:W0:Y:S01]  /*0080*/  LDC.64 R2, c[0x0][0x380] ;  /* 0x0000e000ff027b82 */ /* 0x000e220000000a00 */
[----:B------:R-:W1:Y:S07]  /*0090*/  LDCU.64 UR4, c[0x0][0x358] ;  /* 0x00006b00ff0477ac */ /* 0x000e6e0008000a00 */
[----:B------:R-:W2:Y:S01]  /*00a0*/  LDC.64 R4, c[0x0][0x388] ;  /* 0x0000e200ff047b82 */ /* 0x000ea20000000a00 */
[----:B0-----:R-:W-:-:S05]  /*00b0*/  IMAD.WIDE R2, R7, 0x10, R2 ;  /* 0x0000001007027825 */ /* 0x001fca00078e0202 */
[----:B-1----:R-:W3:Y:S01]  /*00c0*/  LDG.E.128 R8, desc[UR4][R2.64] ;  /* 0x0000000402087981 */ /* 0x002ee2000c1e1d00 */
[----:B--2---:R-:W-:Y:S01]  /*00d0*/  IMAD.WIDE R4, R7, 0x10, R4 ;  /* 0x0000001007047825 */ /* 0x004fe200078e0204 */
[----:B---3--:R-:W-:Y:S02]  /*00e0*/  IADD3 R8, PT, PT, R8, 0x64, RZ ;  /* 0x0000006408087810 */ /* 0x008fe40007ffe0ff */
[----:B------:R-:W-:Y:S02]  /*00f0*/  IADD3 R9, PT, PT, R9, 0xc8, RZ ;  /* 0x000000c809097810 */ /* 0x000fe40007ffe0ff */
[----:B------:R-:W-:Y:S02]  /*0100*/  IADD3 R10, PT, PT, R10, 0x12c, RZ ;  /* 0x0000012c0a0a7810 */ /* 0x000fe40007ffe0ff */
[----:B------:R-:W-:-:S05]  /*0110*/  IADD3 R11, PT, PT, R11, 0x190, RZ ;  /* 0x000001900b0b7810 */ /* 0x000fca0007ffe0ff */
[----:B------:R-:W-:Y:S01]  /*0120*/  STG.E.128 desc[UR4][R4.64], R8 ;  /* 0x0000000804007986 */ /* 0x000fe2000c101d04 */
[----:B------:R-:W-:Y:S05]  /*0130*/  EXIT ;  /* 0x000000000000794d */ /* 0x000fea0003800000 */
.L_x_0:
[----:B------:R-:W-:-:S00]  /*0140*/  BRA `(.L_x_0) ;  /* 0xfffffffc00fc7947 */ /* 0x000fc0000383ffff */
[----:B------:R-:W-:-:S00]  /*0150*/  NOP ;  /* 0x0000000000007918 */ /* 0x000fc00000000000 */
        /* <DEDUP_REMOVED lines=10> */
.L_x_2:


//--------------------- .text._Z11int8_kernelPaS_i --------------------------
	.section	.text._Z11int8_kernelPaS_i,"ax",@progbits
	.align	128
        .global         _Z11int8_kernelPaS_i
        .type           _Z11int8_kernelPaS_i,@function
        .size           _Z11int8_kernelPaS_i,(.L_x_3 - _Z11int8_kernelPaS_i)
        .other          _Z11int8_kernelPaS_i,@"STO_CUDA_ENTRY STV_DEFAULT"
_Z11int8_kernelPaS_i:
.text._Z11int8_kernelPaS_i:
        /* <DEDUP_REMOVED lines=8> */
[----:B------:R-:W0:Y:S01]  /*0080*/  LDCU.128 UR8, c[0x0][0x380] ;  /* 0x00007000ff0877ac */ /* 0x000e220008000c00 */
[----:B------:R-:W-:Y:S01]  /*0090*/  SHF.R.S32.HI R0, RZ, 0x1f, R4 ;  /* 0x0000001fff007819 */ /* 0x000fe20000011404 */
[----:B------:R-:W1:Y:S01]  /*00a0*/  LDCU.64 UR4, c[0x0][0x358] ;  /* 0x00006b00ff0477ac */ /* 0x000e620008000a00 */
[----:B0-----:R-:W-:-:S04]  /*00b0*/  IADD3 R2, P0, PT, R4, UR8, RZ ;  /* 0x0000000804027c10 */ /* 0x001fc8000ff1e0ff */
[----:B------:R-:W-:-:S05]  /*00c0*/  IADD3.X R3, PT, PT, R0, UR9, RZ, P0, !PT ;  /* 0x0000000900037c10 */ /* 0x000fca00087fe4ff */
[----:B-1----:R-:W2:Y:S01]  /*00d0*/  LDG.E.U8 R2, desc[UR4][R2.64] ;  /* 0x0000000402027981 */ /* 0x002ea2000c1e1100 */
[----:B------:R-:W-:-:S04]  /*00e0*/  IADD3 R4, P0, PT, R4, UR10, RZ ;  /* 0x0000000a04047c10 */ /* 0x000fc8000ff1e0ff */
[----:B------:R-:W-:Y:S02]  /*00f0*/  IADD3.X R5, PT, PT, R0, UR11, RZ, P0, !PT ;  /* 0x0000000b00057c10 */ /* 0x000fe400087fe4ff */
[----:B--2---:R-:W-:-:S05]  /*0100*/  LEA R7, R2, 0xa, 0x1 ;  /* 0x0000000a02077811 */ /* 0x004fca00078e08ff */
[----:B------:R-:W-:Y:S01]  /*0110*/  STG.E.U8 desc[UR4][R4.64], R7 ;  /* 0x0000000704007986 */ /* 0x000fe2000c101104 */
[----:B------:R-:W-:Y:S05]  /*0120*/  EXIT ;  /* 0x000000000000794d */ /* 0x000fea0003800000 */
.L_x_1:
        /* <DEDUP_REMOVED lines=13> */
.L_x_3:


//--------------------- .nv.shared.reserved.0     --------------------------
	.section	.nv.shared.reserved.0,"aw",@nobits
	.weak		__nv_reservedSMEM_offset_0_alias
	.size		__nv_reservedSMEM_offset_0_alias, 0, 64
	.other		__nv_reservedSMEM_offset_0_alias,@"STO_CUDA_RESERVED_SHARED STV_DEFAULT"
__nv_reservedSMEM_offset_0_alias:
	.zero		0
	.zero		64


//--------------------- .nv.constant0._Z11int4_kernelP4int4S0_i --------------------------
	.section	.nv.constant0._Z11int4_kernelP4int4S0_i,"a",@progbits
	.sectionflags	@""
	.align	4
.nv.constant0._Z11int4_kernelP4int4S0_i:
	.zero		916


//--------------------- .nv.constant0._Z11int8_kernelPaS_i --------------------------
	.section	.nv.constant0._Z11int8_kernelPaS_i,"a",@progbits
	.sectionflags	@""
	.align	4
.nv.constant0._Z11int8_kernelPaS_i:
	.zero		916


//--------------------- SYMBOLS --------------------------

	.type		.nv.reservedSmem.offset0,@object
	.size		.nv.reservedSmem.offset0,0x4
